//
// Generated by NVIDIA NVVM Compiler
//
// Compiler Build ID: CL-36424714
// Cuda compilation tools, release 13.0, V13.0.88
// Based on NVVM 20.0.0
//

.version 9.0
.target sm_100
.address_size 64

	// .globl	_Z19basic_matmul_kernelPKfS0_Pfiii

.visible .entry _Z19basic_matmul_kernelPKfS0_Pfiii(
	.param .u64 .ptr .align 1 _Z19basic_matmul_kernelPKfS0_Pfiii_param_0,
	.param .u64 .ptr .align 1 _Z19basic_matmul_kernelPKfS0_Pfiii_param_1,
	.param .u64 .ptr .align 1 _Z19basic_matmul_kernelPKfS0_Pfiii_param_2,
	.param .u32 _Z19basic_matmul_kernelPKfS0_Pfiii_param_3,
	.param .u32 _Z19basic_matmul_kernelPKfS0_Pfiii_param_4,
	.param .u32 _Z19basic_matmul_kernelPKfS0_Pfiii_param_5
)
{
	.reg .pred 	%p<13>;
	.reg .b32 	%r<46>;
	.reg .b32 	%f<68>;
	.reg .b64 	%rd<40>;

	ld.param.u64 	%rd5, [_Z19basic_matmul_kernelPKfS0_Pfiii_param_0];
	ld.param.u64 	%rd6, [_Z19basic_matmul_kernelPKfS0_Pfiii_param_1];
	ld.param.u64 	%rd4, [_Z19basic_matmul_kernelPKfS0_Pfiii_param_2];
	ld.param.u32 	%r22, [_Z19basic_matmul_kernelPKfS0_Pfiii_param_3];
	ld.param.u32 	%r20, [_Z19basic_matmul_kernelPKfS0_Pfiii_param_4];
	ld.param.u32 	%r23, [_Z19basic_matmul_kernelPKfS0_Pfiii_param_5];
	cvta.to.global.u64 	%rd1, %rd6;
	cvta.to.global.u64 	%rd2, %rd5;
	mov.u32 	%r24, %ctaid.x;
	mov.u32 	%r25, %ntid.x;
	mov.u32 	%r26, %tid.x;
	mad.lo.s32 	%r1, %r24, %r25, %r26;
	mov.u32 	%r27, %ctaid.y;
	mov.u32 	%r28, %ntid.y;
	mov.u32 	%r29, %tid.y;
	mad.lo.s32 	%r30, %r27, %r28, %r29;
	setp.ge.s32 	%p1, %r1, %r22;
	setp.ge.s32 	%p2, %r30, %r23;
	or.pred  	%p3, %p1, %p2;
	@%p3 bra 	$L__BB0_14;
	setp.lt.s32 	%p4, %r20, 1;
	mov.f32 	%f67, 0f00000000;
	@%p4 bra 	$L__BB0_13;
	mul.lo.s32 	%r3, %r20, %r1;
	and.b32  	%r4, %r20, 7;
	setp.lt.u32 	%p5, %r20, 8;
	mov.f32 	%f67, 0f00000000;
	mov.b32 	%r44, 0;
	@%p5 bra 	$L__BB0_5;
	and.b32  	%r44, %r20, 2147483640;
	neg.s32 	%r42, %r44;
	shl.b32 	%r7, %r23, 3;
	add.s64 	%rd3, %rd2, 16;
	mov.f32 	%f67, 0f00000000;
	mul.wide.s32 	%rd11, %r23, 4;
	mov.u32 	%r40, %r3;
	mov.u32 	%r41, %r30;
$L__BB0_4:
	.pragma "nounroll";
	mul.wide.s32 	%rd7, %r40, 4;
	add.s64 	%rd8, %rd3, %rd7;
	ld.global.f32 	%f17, [%rd8+-16];
	mul.wide.s32 	%rd9, %r41, 4;
	add.s64 	%rd10, %rd1, %rd9;
	ld.global.f32 	%f18, [%rd10];
	fma.rn.f32 	%f19, %f17, %f18, %f67;
	ld.global.f32 	%f20, [%rd8+-12];
	add.s64 	%rd12, %rd10, %rd11;
	ld.global.f32 	%f21, [%rd12];
	fma.rn.f32 	%f22, %f20, %f21, %f19;
	ld.global.f32 	%f23, [%rd8+-8];
	add.s64 	%rd13, %rd12, %rd11;
	ld.global.f32 	%f24, [%rd13];
	fma.rn.f32 	%f25, %f23, %f24, %f22;
	ld.global.f32 	%f26, [%rd8+-4];
	add.s64 	%rd14, %rd13, %rd11;
	ld.global.f32 	%f27, [%rd14];
	fma.rn.f32 	%f28, %f26, %f27, %f25;
	ld.global.f32 	%f29, [%rd8];
	add.s64 	%rd15, %rd14, %rd11;
	ld.global.f32 	%f30, [%rd15];
	fma.rn.f32 	%f31, %f29, %f30, %f28;
	ld.global.f32 	%f32, [%rd8+4];
	add.s64 	%rd16, %rd15, %rd11;
	ld.global.f32 	%f33, [%rd16];
	fma.rn.f32 	%f34, %f32, %f33, %f31;
	ld.global.f32 	%f35, [%rd8+8];
	add.s64 	%rd17, %rd16, %rd11;
	ld.global.f32 	%f36, [%rd17];
	fma.rn.f32 	%f37, %f35, %f36, %f34;
	ld.global.f32 	%f38, [%rd8+12];
	add.s64 	%rd18, %rd17, %rd11;
	ld.global.f32 	%f39, [%rd18];
	fma.rn.f32 	%f67, %f38, %f39, %f37;
	add.s32 	%r42, %r42, 8;
	add.s32 	%r41, %r41, %r7;
	add.s32 	%r40, %r40, 8;
	setp.ne.s32 	%p6, %r42, 0;
	@%p6 bra 	$L__BB0_4;
$L__BB0_5:
	setp.eq.s32 	%p7, %r4, 0;
	@%p7 bra 	$L__BB0_13;
	and.b32  	%r15, %r20, 3;
	setp.lt.u32 	%p8, %r4, 4;
	@%p8 bra 	$L__BB0_8;
	add.s32 	%r32, %r44, %r3;
	mul.wide.s32 	%rd19, %r32, 4;
	add.s64 	%rd20, %rd2, %rd19;
	ld.global.f32 	%f41, [%rd20];
	mad.lo.s32 	%r33, %r44, %r23, %r30;
	mul.wide.s32 	%rd21, %r33, 4;
	add.s64 	%rd22, %rd1, %rd21;
	ld.global.f32 	%f42, [%rd22];
	fma.rn.f32 	%f43, %f41, %f42, %f67;
	ld.global.f32 	%f44, [%rd20+4];
	mul.wide.s32 	%rd23, %r23, 4;
	add.s64 	%rd24, %rd22, %rd23;
	ld.global.f32 	%f45, [%rd24];
	fma.rn.f32 	%f46, %f44, %f45, %f43;
	ld.global.f32 	%f47, [%rd20+8];
	add.s64 	%rd25, %rd24, %rd23;
	ld.global.f32 	%f48, [%rd25];
	fma.rn.f32 	%f49, %f47, %f48, %f46;
	ld.global.f32 	%f50, [%rd20+12];
	add.s64 	%rd26, %rd25, %rd23;
	ld.global.f32 	%f51, [%rd26];
	fma.rn.f32 	%f67, %f50, %f51, %f49;
	add.s32 	%r44, %r44, 4;
$L__BB0_8:
	setp.eq.s32 	%p9, %r15, 0;
	@%p9 bra 	$L__BB0_13;
	setp.eq.s32 	%p10, %r15, 1;
	@%p10 bra 	$L__BB0_11;
	add.s32 	%r34, %r44, %r3;
	mul.wide.s32 	%rd27, %r34, 4;
	add.s64 	%rd28, %rd2, %rd27;
	ld.global.f32 	%f53, [%rd28];
	mad.lo.s32 	%r35, %r44, %r23, %r30;
	mul.wide.s32 	%rd29, %r35, 4;
	add.s64 	%rd30, %rd1, %rd29;
	ld.global.f32 	%f54, [%rd30];
	fma.rn.f32 	%f55, %f53, %f54, %f67;
	ld.global.f32 	%f56, [%rd28+4];
	mul.wide.s32 	%rd31, %r23, 4;
	add.s64 	%rd32, %rd30, %rd31;
	ld.global.f32 	%f57, [%rd32];
	fma.rn.f32 	%f67, %f56, %f57, %f55;
	add.s32 	%r44, %r44, 2;
$L__BB0_11:
	and.b32  	%r36, %r20, 1;
	setp.eq.b32 	%p11, %r36, 1;
	not.pred 	%p12, %p11;
	@%p12 bra 	$L__BB0_13;
	add.s32 	%r37, %r44, %r3;
	mul.wide.s32 	%rd33, %r37, 4;
	add.s64 	%rd34, %rd2, %rd33;
	ld.global.f32 	%f58, [%rd34];
	mad.lo.s32 	%r38, %r44, %r23, %r30;
	mul.wide.s32 	%rd35, %r38, 4;
	add.s64 	%rd36, %rd1, %rd35;
	ld.global.f32 	%f59, [%rd36];
	fma.rn.f32 	%f67, %f58, %f59, %f67;
$L__BB0_13:
	mad.lo.s32 	%r39, %r23, %r1, %r30;
	cvta.to.global.u64 	%rd37, %rd4;
	mul.wide.s32 	%rd38, %r39, 4;
	add.s64 	%rd39, %rd37, %rd38;
	st.global.f32 	[%rd39], %f67;
$L__BB0_14:
	ret;

}


// ===== COMPILED SASS (sm_100) =====

	.target	sm_100

	.elftype	@"ET_EXEC"


//--------------------- .note.nv.tkinfo           --------------------------
	.section	.note.nv.tkinfo,"",@"SHT_NOTE"
	.sectionflags	@"SHF_NOTE_NV_TKINFO"
	.tkinfo
        /*0018*/ 	.word	0x00000002
        /*0030*/ 	.string	""
        /*0030*/ 	.string	"ptxas"
        /*0030*/ 	.string	"Cuda compilation tools, release 13.0, V13.0.88"
        /*0030*/ 	.string	"Build cuda_13.0.r13.0/compiler.36424714_0"
        /*0030*/ 	.string	"-arch sm_100 -m 64 "



//--------------------- .note.nv.cuinfo           --------------------------
	.section	.note.nv.cuinfo,"",@"SHT_NOTE"
	.sectionflags	@"SHF_NOTE_NV_CUINFO"
        /*0018*/ 	.short	0x0002
        /*001a*/ 	.short	0x0064
        /*001c*/ 	.short	0x0082
	.zero		2


//--------------------- .nv.info                  --------------------------
	.section	.nv.info,"",@"SHT_CUDA_INFO"
	.align	4


	//----- nvinfo : EIATTR_REGCOUNT
	.align		4
        /*0000*/ 	.byte	0x04, 0x2f
        /*0002*/ 	.short	(.L_1 - .L_0)
	.align		4
.L_0:
        /*0004*/ 	.word	index@(_Z19basic_matmul_kernelPKfS0_Pfiii)
        /*0008*/ 	.word	0x00000020


	//----- nvinfo : EIATTR_FRAME_SIZE
	.align		4
.L_1:
        /*000c*/ 	.byte	0x04, 0x11
        /*000e*/ 	.short	(.L_3 - .L_2)
	.align		4
.L_2:
        /*0010*/ 	.word	index@(_Z19basic_matmul_kernelPKfS0_Pfiii)
        /*0014*/ 	.word	0x00000000


	//----- nvinfo : EIATTR_MIN_STACK_SIZE
	.align		4
.L_3:
        /*0018*/ 	.byte	0x04, 0x12
        /*001a*/ 	.short	(.L_5 - .L_4)
	.align		4
.L_4:
        /*001c*/ 	.word	index@(_Z19basic_matmul_kernelPKfS0_Pfiii)
        /*0020*/ 	.word	0x00000000
.L_5:


//--------------------- .nv.compat                --------------------------
	.section	.nv.compat,"",@"SHT_CUDA_COMPAT_INFO"
	.align	4
        /*0000*/ 	.byte	0x02, 0x09, 0x00, 0x00, 0x02, 0x02, 0x01, 0x00, 0x02, 0x05, 0x05, 0x00, 0x03, 0x07, 0x01, 0x01
        /*0010*/ 	.byte	0x02, 0x03, 0x00, 0x00, 0x02, 0x06, 0x01, 0x00, 0x04, 0x0b, 0x08, 0x00, 0x09, 0x00, 0x00, 0x00
        /*0020*/ 	.byte	0x00, 0x00, 0x00, 0x00


//--------------------- .nv.info._Z19basic_matmul_kernelPKfS0_Pfiii --------------------------
	.section	.nv.info._Z19basic_matmul_kernelPKfS0_Pfiii,"",@"SHT_CUDA_INFO"
	.sectionflags	@""
	.align	4


	//----- nvinfo : EIATTR_CUDA_API_VERSION
	.align		4
        /*0000*/ 	.byte	0x04, 0x37
        /*0002*/ 	.short	(.L_7 - .L_6)
.L_6:
        /*0004*/ 	.word	0x00000082


	//----- nvinfo : EIATTR_KPARAM_INFO
	.align		4
.L_7:
        /*0008*/ 	.byte	0x04, 0x17
        /*000a*/ 	.short	(.L_9 - .L_8)
.L_8:
        /*000c*/ 	.word	0x00000000
        /*0010*/ 	.short	0x0005
        /*0012*/ 	.short	0x0020
        /*0014*/ 	.byte	0x00, 0xf0, 0x11, 0x00


	//----- nvinfo : EIATTR_KPARAM_INFO
	.align		4
.L_9:
        /*0018*/ 	.byte	0x04, 0x17
        /*001a*/ 	.short	(.L_11 - .L_10)
.L_10:
        /*001c*/ 	.word	0x00000000
        /*0020*/ 	.short	0x0004
        /*0022*/ 	.short	0x001c
        /*0024*/ 	.byte	0x00, 0xf0, 0x11, 0x00


	//----- nvinfo : EIATTR_KPARAM_INFO
	.align		4
.L_11:
        /*0028*/ 	.byte	0x04, 0x17
        /*002a*/ 	.short	(.L_13 - .L_12)
.L_12:
        /*002c*/ 	.word	0x00000000
        /*0030*/ 	.short	0x0003
        /*0032*/ 	.short	0x0018
        /*0034*/ 	.byte	0x00, 0xf0, 0x11, 0x00


	//----- nvinfo : EIATTR_KPARAM_INFO
	.align		4
.L_13:
        /*0038*/ 	.byte	0x04, 0x17
        /*003a*/ 	.short	(.L_15 - .L_14)
.L_14:
        /*003c*/ 	.word	0x00000000
        /*0040*/ 	.short	0x0002
        /*0042*/ 	.short	0x0010
        /*0044*/ 	.byte	0x00, 0xf5, 0x21, 0x00


	//----- nvinfo : EIATTR_KPARAM_INFO
	.align		4
.L_15:
        /*0048*/ 	.byte	0x04, 0x17
        /*004a*/ 	.short	(.L_17 - .L_16)
.L_16:
        /*004c*/ 	.word	0x00000000
        /*0050*/ 	.short	0x0001
        /*0052*/ 	.short	0x0008
        /*0054*/ 	.byte	0x00, 0xf5, 0x21, 0x00


	//----- nvinfo : EIATTR_KPARAM_INFO
	.align		4
.L_17:
        /*0058*/ 	.byte	0x04, 0x17
        /*005a*/ 	.short	(.L_19 - .L_18)
.L_18:
        /*005c*/ 	.word	0x00000000
        /*0060*/ 	.short	0x0000
        /*0062*/ 	.short	0x0000
        /*0064*/ 	.byte	0x00, 0xf5, 0x21, 0x00


	//----- nvinfo : EIATTR_SPARSE_MMA_MASK
	.align		4
.L_19:
        /*0068*/ 	.byte	0x03, 0x50
        /*006a*/ 	.short	0x0000


	//----- nvinfo : EIATTR_MAXREG_COUNT
	.align		4
        /*006c*/ 	.byte	0x03, 0x1b
        /*006e*/ 	.short	0x00ff


	//----- nvinfo : EIATTR_MERCURY_ISA_VERSION
	.align		4
        /*0070*/ 	.byte	0x03, 0x5f
        /*0072*/ 	.short	0x0101


	//----- nvinfo : EIATTR_VRC_CTA_INIT_COUNT
	.align		4
        /*0074*/ 	.byte	0x02, 0x4a
	.zero		1
	.zero		1


	//----- nvinfo : EIATTR_EXIT_INSTR_OFFSETS
	.align		4
        /*0078*/ 	.byte	0x04, 0x1c
        /*007a*/ 	.short	(.L_21 - .L_20)


	//   ....[0]....
.L_20:
        /*007c*/ 	.word	0x000000d0


	//   ....[1]....
        /*0080*/ 	.word	0x00000850


	//----- nvinfo : EIATTR_CBANK_PARAM_SIZE
	.align		4
.L_21:
        /*0084*/ 	.byte	0x03, 0x19
        /*0086*/ 	.short	0x0024


	//----- nvinfo : EIATTR_PARAM_CBANK
	.align		4
        /*0088*/ 	.byte	0x04, 0x0a
        /*008a*/ 	.short	(.L_23 - .L_22)
	.align		4
.L_22:
        /*008c*/ 	.word	index@(.nv.constant0._Z19basic_matmul_kernelPKfS0_Pfiii)
        /*0090*/ 	.short	0x0380
        /*0092*/ 	.short	0x0024


	//----- nvinfo : EIATTR_SW_WAR
	.align		4
.L_23:
        /*0094*/ 	.byte	0x04, 0x36
        /*0096*/ 	.short	(.L_25 - .L_24)
.L_24:
        /*0098*/ 	.word	0x00000008
.L_25:


//--------------------- .nv.callgraph             --------------------------
	.section	.nv.callgraph,"",@"SHT_CUDA_CALLGRAPH"
	.align	4
	.sectionentsize	8
	.align		4
        /*0000*/ 	.word	0x00000000
	.align		4
        /*0004*/ 	.word	0xffffffff
	.align		4
        /*0008*/ 	.word	0x00000000
	.align		4
        /*000c*/ 	.word	0xfffffffe
	.align		4
        /*0010*/ 	.word	0x00000000
	.align		4
        /*0014*/ 	.word	0xfffffffd
	.align		4
        /*0018*/ 	.word	0x00000000
	.align		4
        /*001c*/ 	.word	0xfffffffc


//--------------------- .text._Z19basic_matmul_kernelPKfS0_Pfiii --------------------------
	.section	.text._Z19basic_matmul_kernelPKfS0_Pfiii,"ax",@progbits
	.align	128
        .global         _Z19basic_matmul_kernelPKfS0_Pfiii
        .type           _Z19basic_matmul_kernelPKfS0_Pfiii,@function
        .size           _Z19basic_matmul_kernelPKfS0_Pfiii,(.L_x_5 - _Z19basic_matmul_kernelPKfS0_Pfiii)
        .other          _Z19basic_matmul_kernelPKfS0_Pfiii,@"STO_CUDA_ENTRY STV_DEFAULT"
_Z19basic_matmul_kernelPKfS0_Pfiii:
.text._Z19basic_matmul_kernelPKfS0_Pfiii:
[----:B------:R-:W-:Y:S01]  /*0000*/  LDC R1, c[0x0][0x37c] ;  /* 0x0000df00ff017b82 */ /* 0x000fe20000000800 */
[----:B------:R-:W0:Y:S07]  /*0010*/  S2R R5, SR_TID.Y ;  /* 0x0000000000057919 */ /* 0x000e2e0000002200 */
[----:B------:R-:W1:Y:S01]  /*0020*/  LDC R14, c[0x0][0x360] ;  /* 0x0000d800ff0e7b82 */ /* 0x000e620000000800 */
[----:B------:R-:W2:Y:S01]  /*0030*/  LDCU UR6, c[0x0][0x398] ;  /* 0x00007300ff0677ac */ /* 0x000ea20008000800 */
[----:B------:R-:W1:Y:S06]  /*0040*/  S2R R3, SR_TID.X ;  /* 0x0000000000037919 */ /* 0x000e6c0000002100 */
[----:B------:R-:W0:Y:S08]  /*0050*/  S2UR UR5, SR_CTAID.Y ;  /* 0x00000000000579c3 */ /* 0x000e300000002600 */
[----:B------:R-:W0:Y:S08]  /*0060*/  LDC R0, c[0x0][0x364] ;  /* 0x0000d900ff007b82 */ /* 0x000e300000000800 */
[----:B------:R-:W1:Y:S08]  /*0070*/  S2UR UR4, SR_CTAID.X ;  /* 0x00000000000479c3 */ /* 0x000e700000002500 */
[----:B------:R-:W3:Y:S01]  /*0080*/  LDC R15, c[0x0][0x3a0] ;  /* 0x0000e800ff0f7b82 */ /* 0x000ee20000000800 */
[----:B0-----:R-:W-:-:S02]  /*0090*/  IMAD R0, R0, UR5, R5 ;  /* 0x0000000500007c24 */ /* 0x001fc4000f8e0205 */
[----:B-1----:R-:W-:-:S03]  /*00a0*/  IMAD R14, R14, UR4, R3 ;  /* 0x000000040e0e7c24 */ /* 0x002fc6000f8e0203 */
[----:B---3--:R-:W-:-:S04]  /*00b0*/  ISETP.GE.AND P0, PT, R0, R15, PT ;  /* 0x0000000f0000720c */ /* 0x008fc80003f06270 */
[----:B--2---:R-:W-:-:S13]  /*00c0*/  ISETP.GE.OR P0, PT, R14, UR6, P0 ;  /* 0x000000060e007c0c */ /* 0x004fda0008706670 */
[----:B------:R-:W-:Y:S05]  /*00d0*/  @P0 EXIT ;  /* 0x000000000000094d */ /* 0x000fea0003800000 */
[----:B------:R-:W0:Y:S01]  /*00e0*/  LDC R17, c[0x0][0x39c] ;  /* 0x0000e700ff117b82 */ /* 0x000e220000000800 */
[----:B------:R-:W1:Y:S01]  /*00f0*/  LDCU.64 UR6, c[0x0][0x358] ;  /* 0x00006b00ff0677ac */ /* 0x000e620008000a00 */
[----:B------:R-:W-:Y:S01]  /*0100*/  HFMA2 R26, -RZ, RZ, 0, 0 ;  /* 0x00000000ff1a7431 */ /* 0x000fe200000001ff */
[----:B0-----:R-:W-:-:S13]  /*0110*/  ISETP.GE.AND P0, PT, R17, 0x1, PT ;  /* 0x000000011100780c */ /* 0x001fda0003f06270 */
[----:B-1----:R-:W-:Y:S05]  /*0120*/  @!P0 BRA `(.L_x_0) ;  /* 0x0000000400b88947 */ /* 0x002fea0003800000 */
[C---:B------:R-:W-:Y:S01]  /*0130*/  ISETP.GE.U32.AND P1, PT, R17.reuse, 0x8, PT ;  /* 0x000000081100780c */ /* 0x040fe20003f26070 */
[----:B------:R-:W-:Y:S01]  /*0140*/  IMAD R18, R14, R17, RZ ;  /* 0x000000110e127224 */ /* 0x000fe200078e02ff */
[----:B------:R-:W-:Y:S02]  /*0150*/  LOP3.LUT R25, R17, 0x7, RZ, 0xc0, !PT ;  /* 0x0000000711197812 */ /* 0x000fe400078ec0ff */
[----:B------:R-:W-:Y:S02]  /*0160*/  MOV R26, RZ ;  /* 0x000000ff001a7202 */ /* 0x000fe40000000f00 */
[----:B------:R-:W-:Y:S02]  /*0170*/  ISETP.NE.AND P0, PT, R25, RZ, PT ;  /* 0x000000ff1900720c */ /* 0x000fe40003f05270 */
[----:B------:R-:W-:-:S05]  /*0180*/  MOV R19, RZ ;  /* 0x000000ff00137202 */ /* 0x000fca0000000f00 */
[----:B------:R-:W-:Y:S06]  /*0190*/  @!P1 BRA `(.L_x_1) ;  /* 0x0000000000c49947 */ /* 0x000fec0003800000 */
[----:B------:R-:W0:Y:S01]  /*01a0*/  LDCU.64 UR4, c[0x0][0x380] ;  /* 0x00007000ff0477ac */ /* 0x000e220008000a00 */
[----:B------:R-:W-:Y:S02]  /*01b0*/  LOP3.LUT R19, R17, 0x7ffffff8, RZ, 0xc0, !PT ;  /* 0x7ffffff811137812 */ /* 0x000fe400078ec0ff */
[----:B------:R-:W-:Y:S02]  /*01c0*/  MOV R26, RZ ;  /* 0x000000ff001a7202 */ /* 0x000fe40000000f00 */
[----:B------:R-:W-:Y:S02]  /*01d0*/  MOV R16, R18 ;  /* 0x0000001200107202 */ /* 0x000fe40000000f00 */
[----:B------:R-:W-:Y:S02]  /*01e0*/  MOV R22, R0 ;  /* 0x0000000000167202 */ /* 0x000fe40000000f00 */
[----:B------:R-:W-:Y:S01]  /*01f0*/  IADD3 R20, PT, PT, -R19, RZ, RZ ;  /* 0x000000ff13147210 */ /* 0x000fe20007ffe1ff */
[----:B0-----:R-:W-:-:S04]  /*0200*/  UIADD3 UR4, UP0, UPT, UR4, 0x10, URZ ;  /* 0x0000001004047890 */ /* 0x001fc8000ff1e0ff */
[----:B------:R-:W-:-:S12]  /*0210*/  UIADD3.X UR5, UPT, UPT, URZ, UR5, URZ, UP0, !UPT ;  /* 0x00000005ff057290 */ /* 0x000fd800087fe4ff */
.L_x_2:
[----:B------:R-:W0:Y:S01]  /*0220*/  LDC.64 R12, c[0x0][0x388] ;  /* 0x0000e200ff0c7b82 */ /* 0x000e220000000a00 */
[----:B------:R-:W-:Y:S02]  /*0230*/  MOV R2, UR4 ;  /* 0x0000000400027c02 */ /* 0x000fe40008000f00 */
[----:B------:R-:W-:-:S03]  /*0240*/  MOV R3, UR5 ;  /* 0x0000000500037c02 */ /* 0x000fc60008000f00 */
[----:B------:R-:W-:-:S05]  /*0250*/  IMAD.WIDE R2, R16, 0x4, R2 ;  /* 0x0000000410027825 */ /* 0x000fca00078e0202 */
[----:B------:R-:W2:Y:S04]  /*0260*/  LDG.E R21, desc[UR6][R2.64+-0x10] ;  /* 0xfffff00602157981 */ /* 0x000ea8000c1e1900 */
[----:B------:R-:W3:Y:S04]  /*0270*/  LDG.E R23, desc[UR6][R2.64+-0xc] ;  /* 0xfffff40602177981 */ /* 0x000ee8000c1e1900 */
[----:B------:R-:W4:Y:S01]  /*0280*/  LDG.E R29, desc[UR6][R2.64+-0x8] ;  /* 0xfffff806021d7981 */ /* 0x000f22000c1e1900 */
[----:B0-----:R-:W-:-:S05]  /*0290*/  IMAD.WIDE R12, R22, 0x4, R12 ;  /* 0x00000004160c7825 */ /* 0x001fca00078e020c */
[----:B------:R0:W2:Y:S01]  /*02a0*/  LDG.E R24, desc[UR6][R12.64] ;  /* 0x000000060c187981 */ /* 0x0000a2000c1e1900 */
[----:B------:R-:W-:-:S04]  /*02b0*/  IMAD.WIDE R10, R15, 0x4, R12 ;  /* 0x000000040f0a7825 */ /* 0x000fc800078e020c */
[C---:B------:R-:W-:Y:S02]  /*02c0*/  IMAD.WIDE R4, R15.reuse, 0x4, R10 ;  /* 0x000000040f047825 */ /* 0x040fe400078e020a */
[----:B------:R-:W3:Y:S02]  /*02d0*/  LDG.E R10, desc[UR6][R10.64] ;  /* 0x000000060a0a7981 */ /* 0x000ee4000c1e1900 */
[C---:B------:R-:W-:Y:S02]  /*02e0*/  IMAD.WIDE R6, R15.reuse, 0x4, R4 ;  /* 0x000000040f067825 */ /* 0x040fe400078e0204 */
[----:B------:R1:W4:Y:S02]  /*02f0*/  LDG.E R28, desc[UR6][R4.64] ;  /* 0x00000006041c7981 */ /* 0x000324000c1e1900 */
[C---:B------:R-:W-:Y:S02]  /*0300*/  IMAD.WIDE R8, R15.reuse, 0x4, R6 ;  /* 0x000000040f087825 */ /* 0x040fe400078e0206 */
[----:B------:R-:W5:Y:S02]  /*0310*/  LDG.E R6, desc[UR6][R6.64] ;  /* 0x0000000606067981 */ /* 0x000f64000c1e1900 */
[----:B0-----:R-:W-:-:S05]  /*0320*/  IMAD.WIDE R12, R15, 0x4, R8 ;  /* 0x000000040f0c7825 */ /* 0x001fca00078e0208 */
[----:B------:R-:W5:Y:S04]  /*0330*/  LDG.E R11, desc[UR6][R12.64] ;  /* 0x000000060c0b7981 */ /* 0x000f68000c1e1900 */
[----:B------:R-:W5:Y:S04]  /*0340*/  LDG.E R7, desc[UR6][R8.64] ;  /* 0x0000000608077981 */ /* 0x000f68000c1e1900 */
[----:B------:R-:W5:Y:S04]  /*0350*/  LDG.E R9, desc[UR6][R2.64+-0x4] ;  /* 0xfffffc0602097981 */ /* 0x000f68000c1e1900 */
[----:B------:R-:W5:Y:S01]  /*0360*/  LDG.E R8, desc[UR6][R2.64+0x8] ;  /* 0x0000080602087981 */ /* 0x000f62000c1e1900 */
[----:B--2---:R-:W-:Y:S01]  /*0370*/  FFMA R24, R21, R24, R26 ;  /* 0x0000001815187223 */ /* 0x004fe2000000001a */
[----:B------:R-:W-:-:S02]  /*0380*/  IMAD.WIDE R26, R15, 0x4, R12 ;  /* 0x000000040f1a7825 */ /* 0x000fc400078e020c */
[----:B------:R-:W2:Y:S04]  /*0390*/  LDG.E R21, desc[UR6][R2.64] ;  /* 0x0000000602157981 */ /* 0x000ea8000c1e1900 */
[----:B------:R-:W2:Y:S01]  /*03a0*/  LDG.E R12, desc[UR6][R2.64+0x4] ;  /* 0x00000406020c7981 */ /* 0x000ea2000c1e1900 */
[----:B-1----:R-:W-:-:S03]  /*03b0*/  IMAD.WIDE R4, R15, 0x4, R26 ;  /* 0x000000040f047825 */ /* 0x002fc600078e021a */
[----:B------:R-:W2:Y:S04]  /*03c0*/  LDG.E R13, desc[UR6][R2.64+0xc] ;  /* 0x00000c06020d7981 */ /* 0x000ea8000c1e1900 */
[----:B------:R-:W2:Y:S04]  /*03d0*/  LDG.E R4, desc[UR6][R4.64] ;  /* 0x0000000604047981 */ /* 0x000ea8000c1e1900 */
[----:B------:R-:W2:Y:S01]  /*03e0*/  LDG.E R3, desc[UR6][R26.64] ;  /* 0x000000061a037981 */ /* 0x000ea2000c1e1900 */
[----:B---3--:R-:W-:Y:S01]  /*03f0*/  FFMA R10, R23, R10, R24 ;  /* 0x0000000a170a7223 */ /* 0x008fe20000000018 */
[----:B------:R-:W-:-:S03]  /*0400*/  IADD3 R20, PT, PT, R20, 0x8, RZ ;  /* 0x0000000814147810 */ /* 0x000fc60007ffe0ff */
[----:B----4-:R-:W-:Y:S01]  /*0410*/  FFMA R10, R29, R28, R10 ;  /* 0x0000001c1d0a7223 */ /* 0x010fe2000000000a */
[----:B------:R-:W-:Y:S02]  /*0420*/  ISETP.NE.AND P1, PT, R20, RZ, PT ;  /* 0x000000ff1400720c */ /* 0x000fe40003f25270 */
[----:B------:R-:W-:Y:S01]  /*0430*/  LEA R22, R15, R22, 0x3 ;  /* 0x000000160f167211 */ /* 0x000fe200078e18ff */
[----:B-----5:R-:W-:Y:S01]  /*0440*/  FFMA R6, R9, R6, R10 ;  /* 0x0000000609067223 */ /* 0x020fe2000000000a */
[----:B------:R-:W-:-:S03]  /*0450*/  IADD3 R16, PT, PT, R16, 0x8, RZ ;  /* 0x0000000810107810 */ /* 0x000fc60007ffe0ff */
[----:B--2---:R-:W-:-:S04]  /*0460*/  FFMA R7, R21, R7, R6 ;  /* 0x0000000715077223 */ /* 0x004fc80000000006 */
[----:B------:R-:W-:-:S04]  /*0470*/  FFMA R7, R12, R11, R7 ;  /* 0x0000000b0c077223 */ /* 0x000fc80000000007 */
[----:B------:R-:W-:-:S04]  /*0480*/  FFMA R8, R8, R3, R7 ;  /* 0x0000000308087223 */ /* 0x000fc80000000007 */
[----:B------:R-:W-:Y:S01]  /*0490*/  FFMA R26, R13, R4, R8 ;  /* 0x000000040d1a7223 */ /* 0x000fe20000000008 */
[----:B------:R-:W-:Y:S06]  /*04a0*/  @P1 BRA `(.L_x_2) ;  /* 0xfffffffc005c1947 */ /* 0x000fec000383ffff */
.L_x_1:
[----:B------:R-:W-:Y:S05]  /*04b0*/  @!P0 BRA `(.L_x_0) ;  /* 0x0000000000d48947 */ /* 0x000fea0003800000 */
[----:B------:R-:W-:Y:S02]  /*04c0*/  ISETP.GE.U32.AND P0, PT, R25, 0x4, PT ;  /* 0x000000041900780c */ /* 0x000fe40003f06070 */
[----:B------:R-:W-:-:S04]  /*04d0*/  LOP3.LUT R12, R17, 0x3, RZ, 0xc0, !PT ;  /* 0x00000003110c7812 */ /* 0x000fc800078ec0ff */
[----:B------:R-:W-:-:S07]  /*04e0*/  ISETP.NE.AND P1, PT, R12, RZ, PT ;  /* 0x000000ff0c00720c */ /* 0x000fce0003f25270 */
[----:B------:R-:W-:Y:S06]  /*04f0*/  @!P0 BRA `(.L_x_3) ;  /* 0x0000000000588947 */ /* 0x000fec0003800000 */
[----:B------:R-:W0:Y:S01]  /*0500*/  LDC.64 R8, c[0x0][0x388] ;  /* 0x0000e200ff087b82 */ /* 0x000e220000000a00 */
[----:B------:R-:W-:Y:S01]  /*0510*/  IMAD R7, R19, R15, R0 ;  /* 0x0000000f13077224 */ /* 0x000fe200078e0200 */
[----:B------:R-:W-:-:S06]  /*0520*/  IADD3 R5, PT, PT, R18, R19, RZ ;  /* 0x0000001312057210 */ /* 0x000fcc0007ffe0ff */
[----:B------:R-:W1:Y:S01]  /*0530*/  LDC.64 R2, c[0x0][0x380] ;  /* 0x0000e000ff027b82 */ /* 0x000e620000000a00 */
[----:B0-----:R-:W-:-:S04]  /*0540*/  IMAD.WIDE R8, R7, 0x4, R8 ;  /* 0x0000000407087825 */ /* 0x001fc800078e0208 */
[----:B------:R-:W-:Y:S02]  /*0550*/  IMAD.WIDE R10, R15, 0x4, R8 ;  /* 0x000000040f0a7825 */ /* 0x000fe400078e0208 */
[----:B------:R-:W2:Y:S02]  /*0560*/  LDG.E R8, desc[UR6][R8.64] ;  /* 0x0000000608087981 */ /* 0x000ea4000c1e1900 */
[----:B-1----:R-:W-:-:S04]  /*0570*/  IMAD.WIDE R2, R5, 0x4, R2 ;  /* 0x0000000405027825 */ /* 0x002fc800078e0202 */
[C---:B------:R-:W-:Y:S01]  /*0580*/  IMAD.WIDE R4, R15.reuse, 0x4, R10 ;  /* 0x000000040f047825 */ /* 0x040fe200078e020a */
[----:B------:R-:W2:Y:S04]  /*0590*/  LDG.E R13, desc[UR6][R2.64] ;  /* 0x00000006020d7981 */ /* 0x000ea8000c1e1900 */
[----:B------:R-:W3:Y:S01]  /*05a0*/  LDG.E R10, desc[UR6][R10.64] ;  /* 0x000000060a0a7981 */ /* 0x000ee2000c1e1900 */
[----:B------:R-:W-:-:S03]  /*05b0*/  IMAD.WIDE R6, R15, 0x4, R4 ;  /* 0x000000040f067825 */ /* 0x000fc600078e0204 */
[----:B------:R-:W3:Y:S04]  /*05c0*/  LDG.E R16, desc[UR6][R2.64+0x4] ;  /* 0x0000040602107981 */ /* 0x000ee8000c1e1900 */
[----:B------:R-:W4:Y:S04]  /*05d0*/  LDG.E R21, desc[UR6][R4.64] ;  /* 0x0000000604157981 */ /* 0x000f28000c1e1900 */
[----:B------:R-:W4:Y:S04]  /*05e0*/  LDG.E R20, desc[UR6][R2.64+0x8] ;  /* 0x0000080602147981 */ /* 0x000f28000c1e1900 */
[----:B------:R-:W5:Y:S04]  /*05f0*/  LDG.E R22, desc[UR6][R2.64+0xc] ;  /* 0x00000c0602167981 */ /* 0x000f68000c1e1900 */
[----:B------:R-:W5:Y:S01]  /*0600*/  LDG.E R6, desc[UR6][R6.64] ;  /* 0x0000000606067981 */ /* 0x000f62000c1e1900 */
[----:B------:R-:W-:Y:S01]  /*0610*/  IADD3 R19, PT, PT, R19, 0x4, RZ ;  /* 0x0000000413137810 */ /* 0x000fe20007ffe0ff */
[----:B--2---:R-:W-:-:S04]  /*0620*/  FFMA R13, R13, R8, R26 ;  /* 0x000000080d0d7223 */ /* 0x004fc8000000001a */
[----:B---3--:R-:W-:-:S04]  /*0630*/  FFMA R13, R16, R10, R13 ;  /* 0x0000000a100d7223 */ /* 0x008fc8000000000d */
[----:B----4-:R-:W-:-:S04]  /*0640*/  FFMA R13, R20, R21, R13 ;  /* 0x00000015140d7223 */ /* 0x010fc8000000000d */
[----:B-----5:R-:W-:-:S07]  /*0650*/  FFMA R26, R22, R6, R13 ;  /* 0x00000006161a7223 */ /* 0x020fce000000000d */
.L_x_3:
[----:B------:R-:W-:Y:S05]  /*0660*/  @!P1 BRA `(.L_x_0) ;  /* 0x0000000000689947 */ /* 0x000fea0003800000 */
[----:B------:R-:W0:Y:S01]  /*0670*/  LDC.64 R8, c[0x0][0x388] ;  /* 0x0000e200ff087b82 */ /* 0x000e220000000a00 */
[----:B------:R-:W-:Y:S02]  /*0680*/  ISETP.NE.AND P0, PT, R12, 0x1, PT ;  /* 0x000000010c00780c */ /* 0x000fe40003f05270 */
[----:B------:R-:W-:-:S04]  /*0690*/  LOP3.LUT R17, R17, 0x1, RZ, 0xc0, !PT ;  /* 0x0000000111117812 */ /* 0x000fc800078ec0ff */
[----:B------:R-:W-:Y:S01]  /*06a0*/  ISETP.NE.U32.AND P1, PT, R17, 0x1, PT ;  /* 0x000000011100780c */ /* 0x000fe20003f25070 */
[----:B------:R-:W1:Y:S06]  /*06b0*/  LDC.64 R6, c[0x0][0x380] ;  /* 0x0000e000ff067b82 */ /* 0x000e6c0000000a00 */
[C---:B------:R-:W-:Y:S01]  /*06c0*/  @P0 IMAD R13, R19.reuse, R15, R0 ;  /* 0x0000000f130d0224 */ /* 0x040fe200078e0200 */
[----:B------:R-:W-:Y:S01]  /*06d0*/  @P0 IADD3 R11, PT, PT, R18, R19, RZ ;  /* 0x00000013120b0210 */ /* 0x000fe20007ffe0ff */
[----:B------:R-:W2:Y:S01]  /*06e0*/  LDC.64 R4, c[0x0][0x380] ;  /* 0x0000e000ff047b82 */ /* 0x000ea20000000a00 */
[----:B------:R-:W-:-:S07]  /*06f0*/  @P0 IADD3 R19, PT, PT, R19, 0x2, RZ ;  /* 0x0000000213130810 */ /* 0x000fce0007ffe0ff */
[----:B------:R-:W3:Y:S01]  /*0700*/  LDC.64 R2, c[0x0][0x388] ;  /* 0x0000e200ff027b82 */ /* 0x000ee20000000a00 */
[----:B0-----:R-:W-:Y:S01]  /*0710*/  @P0 IMAD.WIDE R8, R13, 0x4, R8 ;  /* 0x000000040d080825 */ /* 0x001fe200078e0208 */
[----:B------:R-:W-:-:S03]  /*0720*/  @!P1 IADD3 R13, PT, PT, R18, R19, RZ ;  /* 0x00000013120d9210 */ /* 0x000fc60007ffe0ff */
[----:B------:R-:W-:Y:S01]  /*0730*/  @!P1 IMAD R19, R19, R15, R0 ;  /* 0x0000000f13139224 */ /* 0x000fe200078e0200 */
[----:B------:R-:W4:Y:S01]  /*0740*/  @P0 LDG.E R12, desc[UR6][R8.64] ;  /* 0x00000006080c0981 */ /* 0x000f22000c1e1900 */
[----:B-1----:R-:W-:-:S04]  /*0750*/  @P0 IMAD.WIDE R6, R11, 0x4, R6 ;  /* 0x000000040b060825 */ /* 0x002fc800078e0206 */
[----:B------:R-:W-:Y:S01]  /*0760*/  @P0 IMAD.WIDE R10, R15, 0x4, R8 ;  /* 0x000000040f0a0825 */ /* 0x000fe200078e0208 */
[----:B------:R-:W4:Y:S03]  /*0770*/  @P0 LDG.E R17, desc[UR6][R6.64] ;  /* 0x0000000606110981 */ /* 0x000f26000c1e1900 */
[----:B--2---:R-:W-:Y:S01]  /*0780*/  @!P1 IMAD.WIDE R4, R13, 0x4, R4 ;  /* 0x000000040d049825 */ /* 0x004fe200078e0204 */
[----:B------:R-:W2:Y:S04]  /*0790*/  @P0 LDG.E R21, desc[UR6][R6.64+0x4] ;  /* 0x0000040606150981 */ /* 0x000ea8000c1e1900 */
[----:B------:R-:W2:Y:S01]  /*07a0*/  @P0 LDG.E R10, desc[UR6][R10.64] ;  /* 0x000000060a0a0981 */ /* 0x000ea2000c1e1900 */
[----:B---3--:R-:W-:-:S03]  /*07b0*/  @!P1 IMAD.WIDE R2, R19, 0x4, R2 ;  /* 0x0000000413029825 */ /* 0x008fc600078e0202 */
[----:B------:R-:W3:Y:S04]  /*07c0*/  @!P1 LDG.E R5, desc[UR6][R4.64] ;  /* 0x0000000604059981 */ /* 0x000ee8000c1e1900 */
[----:B------:R-:W3:Y:S01]  /*07d0*/  @!P1 LDG.E R2, desc[UR6][R2.64] ;  /* 0x0000000602029981 */ /* 0x000ee2000c1e1900 */
[----:B----4-:R-:W-:-:S04]  /*07e0*/  @P0 FFMA R12, R17, R12, R26 ;  /* 0x0000000c110c0223 */ /* 0x010fc8000000001a */
[----:B--2---:R-:W-:-:S04]  /*07f0*/  @P0 FFMA R26, R21, R10, R12 ;  /* 0x0000000a151a0223 */ /* 0x004fc8000000000c */
[----:B---3--:R-:W-:-:S07]  /*0800*/  @!P1 FFMA R26, R5, R2, R26 ;  /* 0x00000002051a9223 */ /* 0x008fce000000001a */
.L_x_0:
[----:B------:R-:W0:Y:S01]  /*0810*/  LDC.64 R2, c[0x0][0x390] ;  /* 0x0000e400ff027b82 */ /* 0x000e220000000a00 */
[----:B------:R-:W-:-:S04]  /*0820*/  IMAD R15, R14, R15, R0 ;  /* 0x0000000f0e0f7224 */ /* 0x000fc800078e0200 */
[----:B0-----:R-:W-:-:S05]  /*0830*/  IMAD.WIDE R2, R15, 0x4, R2 ;  /* 0x000000040f027825 */ /* 0x001fca00078e0202 */
[----:B------:R-:W-:Y:S01]  /*0840*/  STG.E desc[UR6][R2.64], R26 ;  /* 0x0000001a02007986 */ /* 0x000fe2000c101906 */
[----:B------:R-:W-:Y:S05]  /*0850*/  EXIT ;  /* 0x000000000000794d */ /* 0x000fea0003800000 */
.L_x_4:
[----:B------:R-:W-:-:S00]  /*0860*/  BRA `(.L_x_4) ;  /* 0xfffffffc00fc7947 */ /* 0x000fc0000383ffff */
[----:B------:R-:W-:-:S00]  /*0870*/  NOP ;  /* 0x0000000000007918 */ /* 0x000fc00000000000 */
        /* <DEDUP_REMOVED lines=8> */
.L_x_5:


//--------------------- .nv.shared.reserved.0     --------------------------
	.section	.nv.shared.reserved.0,"aw",@nobits
	.weak		__nv_reservedSMEM_offset_0_alias
	.size		__nv_reservedSMEM_offset_0_alias, 0, 64
	.other		__nv_reservedSMEM_offset_0_alias,@"STO_CUDA_RESERVED_SHARED STV_DEFAULT"
__nv_reservedSMEM_offset_0_alias:
	.zero		0
	.zero		64


//--------------------- .nv.constant0._Z19basic_matmul_kernelPKfS0_Pfiii --------------------------
	.section	.nv.constant0._Z19basic_matmul_kernelPKfS0_Pfiii,"a",@progbits
	.sectionflags	@""
	.align	4
.nv.constant0._Z19basic_matmul_kernelPKfS0_Pfiii:
	.zero		932


//--------------------- SYMBOLS --------------------------

	.type		.nv.reservedSmem.offset0,@object
	.size		.nv.reservedSmem.offset0,0x4
